//
// Generated by NVIDIA NVVM Compiler
//
// Compiler Build ID: CL-36424714
// Cuda compilation tools, release 13.0, V13.0.88
// Based on NVVM 20.0.0
//

.version 9.0
.target sm_100
.address_size 64

	// .globl	_Z11correlationPfS_S_S_jff
// _ZZ11correlationPfS_S_S_jffE5sum_x has been demoted
// _ZZ11correlationPfS_S_S_jffE5sum_y has been demoted
// _ZZ11correlationPfS_S_S_jffE12sum_pairwise has been demoted

.visible .entry _Z11correlationPfS_S_S_jff(
	.param .u64 .ptr .align 1 _Z11correlationPfS_S_S_jff_param_0,
	.param .u64 .ptr .align 1 _Z11correlationPfS_S_S_jff_param_1,
	.param .u64 .ptr .align 1 _Z11correlationPfS_S_S_jff_param_2,
	.param .u64 .ptr .align 1 _Z11correlationPfS_S_S_jff_param_3,
	.param .u32 _Z11correlationPfS_S_S_jff_param_4,
	.param .f32 _Z11correlationPfS_S_S_jff_param_5,
	.param .f32 _Z11correlationPfS_S_S_jff_param_6
)
{
	.reg .pred 	%p<7>;
	.reg .b32 	%r<25>;
	.reg .b32 	%f<36>;
	.reg .b64 	%rd<12>;
	.reg .b64 	%fd<14>;
	// demoted variable
	.shared .align 4 .b8 _ZZ11correlationPfS_S_S_jffE5sum_x[1024];
	// demoted variable
	.shared .align 4 .b8 _ZZ11correlationPfS_S_S_jffE5sum_y[1024];
	// demoted variable
	.shared .align 4 .b8 _ZZ11correlationPfS_S_S_jffE12sum_pairwise[1024];
	ld.param.u64 	%rd3, [_Z11correlationPfS_S_S_jff_param_0];
	ld.param.u64 	%rd4, [_Z11correlationPfS_S_S_jff_param_1];
	ld.param.u64 	%rd5, [_Z11correlationPfS_S_S_jff_param_2];
	ld.param.u64 	%rd6, [_Z11correlationPfS_S_S_jff_param_3];
	ld.param.u32 	%r12, [_Z11correlationPfS_S_S_jff_param_4];
	ld.param.f32 	%f7, [_Z11correlationPfS_S_S_jff_param_5];
	ld.param.f32 	%f8, [_Z11correlationPfS_S_S_jff_param_6];
	mov.u32 	%r1, %tid.x;
	mov.u32 	%r24, %ntid.x;
	mov.u32 	%r13, %ctaid.x;
	mad.lo.s32 	%r23, %r24, %r13, %r1;
	setp.ge.u32 	%p1, %r23, %r12;
	mov.f32 	%f33, 0f00000000;
	mov.f32 	%f34, %f33;
	mov.f32 	%f35, %f33;
	@%p1 bra 	$L__BB0_4;
	mov.u32 	%r14, %nctaid.x;
	mul.lo.s32 	%r4, %r24, %r14;
	cvta.to.global.u64 	%rd1, %rd3;
	cvta.to.global.u64 	%rd2, %rd4;
	mov.f64 	%fd11, 0d0000000000000000;
	mov.f64 	%fd12, %fd11;
	mov.f64 	%fd13, %fd11;
$L__BB0_2:
	mul.wide.u32 	%rd7, %r23, 4;
	add.s64 	%rd8, %rd1, %rd7;
	ld.global.f32 	%f10, [%rd8];
	sub.f32 	%f11, %f10, %f7;
	mul.f32 	%f12, %f11, %f11;
	cvt.f64.f32 	%fd8, %f12;
	add.f64 	%fd13, %fd13, %fd8;
	add.s64 	%rd9, %rd2, %rd7;
	ld.global.f32 	%f13, [%rd9];
	sub.f32 	%f14, %f13, %f8;
	mul.f32 	%f15, %f14, %f14;
	cvt.f64.f32 	%fd9, %f15;
	add.f64 	%fd12, %fd12, %fd9;
	mul.f32 	%f16, %f11, %f14;
	cvt.f64.f32 	%fd10, %f16;
	add.f64 	%fd11, %fd11, %fd10;
	add.s32 	%r23, %r23, %r4;
	setp.lt.u32 	%p2, %r23, %r12;
	@%p2 bra 	$L__BB0_2;
	cvt.rn.f32.f64 	%f33, %fd13;
	cvt.rn.f32.f64 	%f34, %fd12;
	cvt.rn.f32.f64 	%f35, %fd11;
$L__BB0_4:
	shl.b32 	%r15, %r1, 2;
	mov.u32 	%r16, _ZZ11correlationPfS_S_S_jffE5sum_x;
	add.s32 	%r7, %r16, %r15;
	st.shared.f32 	[%r7], %f33;
	mov.u32 	%r17, _ZZ11correlationPfS_S_S_jffE5sum_y;
	add.s32 	%r8, %r17, %r15;
	st.shared.f32 	[%r8], %f34;
	mov.u32 	%r18, _ZZ11correlationPfS_S_S_jffE12sum_pairwise;
	add.s32 	%r9, %r18, %r15;
	st.shared.f32 	[%r9], %f35;
	bar.sync 	0;
	setp.lt.u32 	%p3, %r24, 2;
	@%p3 bra 	$L__BB0_8;
$L__BB0_5:
	shr.u32 	%r11, %r24, 1;
	setp.ge.u32 	%p4, %r1, %r11;
	@%p4 bra 	$L__BB0_7;
	shl.b32 	%r19, %r11, 2;
	add.s32 	%r20, %r7, %r19;
	ld.shared.f32 	%f17, [%r20];
	ld.shared.f32 	%f18, [%r7];
	add.f32 	%f19, %f17, %f18;
	st.shared.f32 	[%r7], %f19;
	add.s32 	%r21, %r8, %r19;
	ld.shared.f32 	%f20, [%r21];
	ld.shared.f32 	%f21, [%r8];
	add.f32 	%f22, %f20, %f21;
	st.shared.f32 	[%r8], %f22;
	add.s32 	%r22, %r9, %r19;
	ld.shared.f32 	%f23, [%r22];
	ld.shared.f32 	%f24, [%r9];
	add.f32 	%f25, %f23, %f24;
	st.shared.f32 	[%r9], %f25;
$L__BB0_7:
	bar.sync 	0;
	setp.gt.u32 	%p5, %r24, 3;
	mov.u32 	%r24, %r11;
	@%p5 bra 	$L__BB0_5;
$L__BB0_8:
	setp.ne.s32 	%p6, %r1, 0;
	@%p6 bra 	$L__BB0_10;
	ld.shared.f32 	%f26, [_ZZ11correlationPfS_S_S_jffE5sum_x];
	ld.shared.f32 	%f27, [_ZZ11correlationPfS_S_S_jffE5sum_y];
	mul.f32 	%f28, %f26, %f27;
	sqrt.rn.f32 	%f29, %f28;
	cvta.to.global.u64 	%rd10, %rd6;
	atom.global.add.f32 	%f30, [%rd10], %f29;
	ld.shared.f32 	%f31, [_ZZ11correlationPfS_S_S_jffE12sum_pairwise];
	cvta.to.global.u64 	%rd11, %rd5;
	atom.global.add.f32 	%f32, [%rd11], %f31;
$L__BB0_10:
	ret;

}


// ===== COMPILED SASS (sm_100) =====

	.target	sm_100

	.elftype	@"ET_EXEC"


//--------------------- .note.nv.tkinfo           --------------------------
	.section	.note.nv.tkinfo,"",@"SHT_NOTE"
	.sectionflags	@"SHF_NOTE_NV_TKINFO"
	.tkinfo
        /*0018*/ 	.word	0x00000002
        /*0030*/ 	.string	""
        /*0030*/ 	.string	"ptxas"
        /*0030*/ 	.string	"Cuda compilation tools, release 13.0, V13.0.88"
        /*0030*/ 	.string	"Build cuda_13.0.r13.0/compiler.36424714_0"
        /*0030*/ 	.string	"-arch sm_100 -m 64 "



//--------------------- .note.nv.cuinfo           --------------------------
	.section	.note.nv.cuinfo,"",@"SHT_NOTE"
	.sectionflags	@"SHF_NOTE_NV_CUINFO"
        /*0018*/ 	.short	0x0002
        /*001a*/ 	.short	0x0064
        /*001c*/ 	.short	0x0082
	.zero		2


//--------------------- .nv.info                  --------------------------
	.section	.nv.info,"",@"SHT_CUDA_INFO"
	.align	4


	//----- nvinfo : EIATTR_REGCOUNT
	.align		4
        /*0000*/ 	.byte	0x04, 0x2f
        /*0002*/ 	.short	(.L_1 - .L_0)
	.align		4
.L_0:
        /*0004*/ 	.word	index@(_Z11correlationPfS_S_S_jff)
        /*0008*/ 	.word	0x0000001c


	//----- nvinfo : EIATTR_FRAME_SIZE
	.align		4
.L_1:
        /*000c*/ 	.byte	0x04, 0x11
        /*000e*/ 	.short	(.L_3 - .L_2)
	.align		4
.L_2:
        /*0010*/ 	.word	index@($__internal_0_$__cuda_sm20_sqrt_rn_f32_slowpath)
        /*0014*/ 	.word	0x00000000


	//----- nvinfo : EIATTR_FRAME_SIZE
	.align		4
.L_3:
        /*0018*/ 	.byte	0x04, 0x11
        /*001a*/ 	.short	(.L_5 - .L_4)
	.align		4
.L_4:
        /*001c*/ 	.word	index@(_Z11correlationPfS_S_S_jff)
        /*0020*/ 	.word	0x00000000


	//----- nvinfo : EIATTR_MIN_STACK_SIZE
	.align		4
.L_5:
        /*0024*/ 	.byte	0x04, 0x12
        /*0026*/ 	.short	(.L_7 - .L_6)
	.align		4
.L_6:
        /*0028*/ 	.word	index@(_Z11correlationPfS_S_S_jff)
        /*002c*/ 	.word	0x00000000
.L_7:


//--------------------- .nv.compat                --------------------------
	.section	.nv.compat,"",@"SHT_CUDA_COMPAT_INFO"
	.align	4
        /*0000*/ 	.byte	0x02, 0x09, 0x00, 0x00, 0x02, 0x02, 0x01, 0x00, 0x02, 0x05, 0x05, 0x00, 0x03, 0x07, 0x01, 0x01
        /*0010*/ 	.byte	0x02, 0x03, 0x00, 0x00, 0x02, 0x06, 0x01, 0x00, 0x04, 0x0b, 0x08, 0x00, 0x01, 0x00, 0x00, 0x00
        /*0020*/ 	.byte	0x00, 0x00, 0x00, 0x00


//--------------------- .nv.info._Z11correlationPfS_S_S_jff --------------------------
	.section	.nv.info._Z11correlationPfS_S_S_jff,"",@"SHT_CUDA_INFO"
	.sectionflags	@""
	.align	4


	//----- nvinfo : EIATTR_CUDA_API_VERSION
	.align		4
        /*0000*/ 	.byte	0x04, 0x37
        /*0002*/ 	.short	(.L_9 - .L_8)
.L_8:
        /*0004*/ 	.word	0x00000082


	//----- nvinfo : EIATTR_KPARAM_INFO
	.align		4
.L_9:
        /*0008*/ 	.byte	0x04, 0x17
        /*000a*/ 	.short	(.L_11 - .L_10)
.L_10:
        /*000c*/ 	.word	0x00000000
        /*0010*/ 	.short	0x0006
        /*0012*/ 	.short	0x0028
        /*0014*/ 	.byte	0x00, 0xf0, 0x11, 0x00


	//----- nvinfo : EIATTR_KPARAM_INFO
	.align		4
.L_11:
        /*0018*/ 	.byte	0x04, 0x17
        /*001a*/ 	.short	(.L_13 - .L_12)
.L_12:
        /*001c*/ 	.word	0x00000000
        /*0020*/ 	.short	0x0005
        /*0022*/ 	.short	0x0024
        /*0024*/ 	.byte	0x00, 0xf0, 0x11, 0x00


	//----- nvinfo : EIATTR_KPARAM_INFO
	.align		4
.L_13:
        /*0028*/ 	.byte	0x04, 0x17
        /*002a*/ 	.short	(.L_15 - .L_14)
.L_14:
        /*002c*/ 	.word	0x00000000
        /*0030*/ 	.short	0x0004
        /*0032*/ 	.short	0x0020
        /*0034*/ 	.byte	0x00, 0xf0, 0x11, 0x00


	//----- nvinfo : EIATTR_KPARAM_INFO
	.align		4
.L_15:
        /*0038*/ 	.byte	0x04, 0x17
        /*003a*/ 	.short	(.L_17 - .L_16)
.L_16:
        /*003c*/ 	.word	0x00000000
        /*0040*/ 	.short	0x0003
        /*0042*/ 	.short	0x0018
        /*0044*/ 	.byte	0x00, 0xf5, 0x21, 0x00


	//----- nvinfo : EIATTR_KPARAM_INFO
	.align		4
.L_17:
        /*0048*/ 	.byte	0x04, 0x17
        /*004a*/ 	.short	(.L_19 - .L_18)
.L_18:
        /*004c*/ 	.word	0x00000000
        /*0050*/ 	.short	0x0002
        /*0052*/ 	.short	0x0010
        /*0054*/ 	.byte	0x00, 0xf5, 0x21, 0x00


	//----- nvinfo : EIATTR_KPARAM_INFO
	.align		4
.L_19:
        /*0058*/ 	.byte	0x04, 0x17
        /*005a*/ 	.short	(.L_21 - .L_20)
.L_20:
        /*005c*/ 	.word	0x00000000
        /*0060*/ 	.short	0x0001
        /*0062*/ 	.short	0x0008
        /*0064*/ 	.byte	0x00, 0xf5, 0x21, 0x00


	//----- nvinfo : EIATTR_KPARAM_INFO
	.align		4
.L_21:
        /*0068*/ 	.byte	0x04, 0x17
        /*006a*/ 	.short	(.L_23 - .L_22)
.L_22:
        /*006c*/ 	.word	0x00000000
        /*0070*/ 	.short	0x0000
        /*0072*/ 	.short	0x0000
        /*0074*/ 	.byte	0x00, 0xf5, 0x21, 0x00


	//----- nvinfo : EIATTR_SPARSE_MMA_MASK
	.align		4
.L_23:
        /*0078*/ 	.byte	0x03, 0x50
        /*007a*/ 	.short	0x0000


	//----- nvinfo : EIATTR_MAXREG_COUNT
	.align		4
        /*007c*/ 	.byte	0x03, 0x1b
        /*007e*/ 	.short	0x00ff


	//----- nvinfo : EIATTR_NUM_BARRIERS
	.align		4
        /*0080*/ 	.byte	0x02, 0x4c
        /*0082*/ 	.byte	0x01
	.zero		1


	//----- nvinfo : EIATTR_MERCURY_ISA_VERSION
	.align		4
        /*0084*/ 	.byte	0x03, 0x5f
        /*0086*/ 	.short	0x0101


	//----- nvinfo : EIATTR_VRC_CTA_INIT_COUNT
	.align		4
        /*0088*/ 	.byte	0x02, 0x4a
	.zero		1
	.zero		1


	//----- nvinfo : EIATTR_EXIT_INSTR_OFFSETS
	.align		4
        /*008c*/ 	.byte	0x04, 0x1c
        /*008e*/ 	.short	(.L_25 - .L_24)


	//   ....[0]....
.L_24:
        /*0090*/ 	.word	0x00000580


	//   ....[1]....
        /*0094*/ 	.word	0x00000720


	//----- nvinfo : EIATTR_CRS_STACK_SIZE
	.align		4
.L_25:
        /*0098*/ 	.byte	0x04, 0x1e
        /*009a*/ 	.short	(.L_27 - .L_26)
.L_26:
        /*009c*/ 	.word	0x00000000


	//----- nvinfo : EIATTR_CBANK_PARAM_SIZE
	.align		4
.L_27:
        /*00a0*/ 	.byte	0x03, 0x19
        /*00a2*/ 	.short	0x002c


	//----- nvinfo : EIATTR_PARAM_CBANK
	.align		4
        /*00a4*/ 	.byte	0x04, 0x0a
        /*00a6*/ 	.short	(.L_29 - .L_28)
	.align		4
.L_28:
        /*00a8*/ 	.word	index@(.nv.constant0._Z11correlationPfS_S_S_jff)
        /*00ac*/ 	.short	0x0380
        /*00ae*/ 	.short	0x002c


	//----- nvinfo : EIATTR_SW_WAR
	.align		4
.L_29:
        /*00b0*/ 	.byte	0x04, 0x36
        /*00b2*/ 	.short	(.L_31 - .L_30)
.L_30:
        /*00b4*/ 	.word	0x00000008
.L_31:


//--------------------- .nv.callgraph             --------------------------
	.section	.nv.callgraph,"",@"SHT_CUDA_CALLGRAPH"
	.align	4
	.sectionentsize	8
	.align		4
        /*0000*/ 	.word	0x00000000
	.align		4
        /*0004*/ 	.word	0xffffffff
	.align		4
        /*0008*/ 	.word	0x00000000
	.align		4
        /*000c*/ 	.word	0xfffffffe
	.align		4
        /*0010*/ 	.word	0x00000000
	.align		4
        /*0014*/ 	.word	0xfffffffd
	.align		4
        /*0018*/ 	.word	0x00000000
	.align		4
        /*001c*/ 	.word	0xfffffffc


//--------------------- .text._Z11correlationPfS_S_S_jff --------------------------
	.section	.text._Z11correlationPfS_S_S_jff,"ax",@progbits
	.align	128
        .global         _Z11correlationPfS_S_S_jff
        .type           _Z11correlationPfS_S_S_jff,@function
        .size           _Z11correlationPfS_S_S_jff,(.L_x_12 - _Z11correlationPfS_S_S_jff)
        .other          _Z11correlationPfS_S_S_jff,@"STO_CUDA_ENTRY STV_DEFAULT"
_Z11correlationPfS_S_S_jff:
.text._Z11correlationPfS_S_S_jff:
[----:B------:R-:W-:Y:S01]  /*0000*/  LDC R1, c[0x0][0x37c] ;  /* 0x0000df00ff017b82 */ /* 0x000fe20000000800 */
[----:B------:R-:W0:Y:S01]  /*0010*/  S2R R0, SR_TID.X ;  /* 0x0000000000007919 */ /* 0x000e220000002100 */
[----:B------:R-:W1:Y:S01]  /*0020*/  LDCU UR4, c[0x0][0x360] ;  /* 0x00006c00ff0477ac */ /* 0x000e620008000800 */
[----:B------:R-:W-:Y:S01]  /*0030*/  BSSY.RECONVERGENT B0, `(.L_x_0) ;  /* 0x000002b000007945 */ /* 0x000fe20003800200 */
[----:B------:R-:W-:Y:S01]  /*0040*/  HFMA2 R10, -RZ, RZ, 0, 0 ;  /* 0x00000000ff0a7431 */ /* 0x000fe200000001ff */
[----:B------:R-:W0:Y:S01]  /*0050*/  S2R R15, SR_CTAID.X ;  /* 0x00000000000f7919 */ /* 0x000e220000002500 */
[----:B------:R-:W2:Y:S01]  /*0060*/  LDCU UR5, c[0x0][0x3a0] ;  /* 0x00007400ff0577ac */ /* 0x000ea20008000800 */
[----:B------:R-:W-:Y:S01]  /*0070*/  MOV R8, RZ ;  /* 0x000000ff00087202 */ /* 0x000fe20000000f00 */
[----:B------:R-:W-:Y:S01]  /*0080*/  IMAD.MOV.U32 R6, RZ, RZ, RZ ;  /* 0x000000ffff067224 */ /* 0x000fe200078e00ff */
[----:B------:R-:W3:Y:S01]  /*0090*/  LDCU.64 UR8, c[0x0][0x358] ;  /* 0x00006b00ff0877ac */ /* 0x000ee20008000a00 */
[----:B------:R-:W4:Y:S01]  /*00a0*/  LDCU UR6, c[0x0][0x3a4] ;  /* 0x00007480ff0677ac */ /* 0x000f220008000800 */
[----:B------:R-:W0:Y:S01]  /*00b0*/  LDCU UR7, c[0x0][0x3a8] ;  /* 0x00007500ff0777ac */ /* 0x000e220008000800 */
[----:B-1----:R-:W-:Y:S01]  /*00c0*/  MOV R12, UR4 ;  /* 0x00000004000c7c02 */ /* 0x002fe20008000f00 */
[----:B0-----:R-:W-:-:S05]  /*00d0*/  IMAD R15, R15, UR4, R0 ;  /* 0x000000040f0f7c24 */ /* 0x001fca000f8e0200 */
[----:B--2---:R-:W-:-:S13]  /*00e0*/  ISETP.GE.U32.AND P0, PT, R15, UR5, PT ;  /* 0x000000050f007c0c */ /* 0x004fda000bf06070 */
[----:B---34-:R-:W-:Y:S05]  /*00f0*/  @P0 BRA `(.L_x_1) ;  /* 0x0000000000780947 */ /* 0x018fea0003800000 */
[----:B------:R-:W0:Y:S01]  /*0100*/  LDC.64 R2, c[0x0][0x380] ;  /* 0x0000e000ff027b82 */ /* 0x000e220000000a00 */
[----:B------:R-:W1:Y:S01]  /*0110*/  LDCU UR4, c[0x0][0x370] ;  /* 0x00006e00ff0477ac */ /* 0x000e620008000800 */
[----:B------:R-:W-:Y:S01]  /*0120*/  BSSY.RECONVERGENT B1, `(.L_x_2) ;  /* 0x0000018000017945 */ /* 0x000fe20003800200 */
[----:B------:R-:W-:Y:S02]  /*0130*/  CS2R R6, SRZ ;  /* 0x0000000000067805 */ /* 0x000fe4000001ff00 */
[----:B------:R-:W-:Y:S02]  /*0140*/  CS2R R8, SRZ ;  /* 0x0000000000087805 */ /* 0x000fe4000001ff00 */
[----:B------:R-:W-:Y:S01]  /*0150*/  CS2R R10, SRZ ;  /* 0x00000000000a7805 */ /* 0x000fe2000001ff00 */
[----:B------:R-:W2:Y:S01]  /*0160*/  LDC.64 R4, c[0x0][0x388] ;  /* 0x0000e200ff047b82 */ /* 0x000ea20000000a00 */
[----:B-1----:R-:W-:-:S07]  /*0170*/  IMAD R13, R12, UR4, RZ ;  /* 0x000000040c0d7c24 */ /* 0x002fce000f8e02ff */
.L_x_3:
[----:B--2---:R-:W-:-:S04]  /*0180*/  IMAD.WIDE.U32 R22, R15, 0x4, R4 ;  /* 0x000000040f167825 */ /* 0x004fc800078e0004 */
[----:B0-----:R-:W-:Y:S02]  /*0190*/  IMAD.WIDE.U32 R20, R15, 0x4, R2 ;  /* 0x000000040f147825 */ /* 0x001fe400078e0002 */
[----:B------:R-:W2:Y:S04]  /*01a0*/  LDG.E R22, desc[UR8][R22.64] ;  /* 0x0000000816167981 */ /* 0x000ea8000c1e1900 */
[----:B------:R-:W3:Y:S01]  /*01b0*/  LDG.E R20, desc[UR8][R20.64] ;  /* 0x0000000814147981 */ /* 0x000ee2000c1e1900 */
[----:B------:R-:W-:-:S05]  /*01c0*/  IMAD.IADD R15, R13, 0x1, R15 ;  /* 0x000000010d0f7824 */ /* 0x000fca00078e020f */
[----:B------:R-:W-:Y:S01]  /*01d0*/  ISETP.GE.U32.AND P0, PT, R15, UR5, PT ;  /* 0x000000050f007c0c */ /* 0x000fe2000bf06070 */
[----:B--2---:R-:W-:Y:S01]  /*01e0*/  FADD R25, R22, -UR7 ;  /* 0x8000000716197e21 */ /* 0x004fe20008000000 */
[----:B---3--:R-:W-:-:S03]  /*01f0*/  FADD R14, R20, -UR6 ;  /* 0x80000006140e7e21 */ /* 0x008fc60008000000 */
[-C--:B------:R-:W-:Y:S01]  /*0200*/  FMUL R18, R25, R25.reuse ;  /* 0x0000001919127220 */ /* 0x080fe20000400000 */
[C---:B------:R-:W-:Y:S01]  /*0210*/  FMUL R16, R14.reuse, R14 ;  /* 0x0000000e0e107220 */ /* 0x040fe20000400000 */
[----:B------:R-:W-:-:S04]  /*0220*/  FMUL R25, R14, R25 ;  /* 0x000000190e197220 */ /* 0x000fc80000400000 */
[----:B------:R-:W0:Y:S08]  /*0230*/  F2F.F64.F32 R18, R18 ;  /* 0x0000001200127310 */ /* 0x000e300000201800 */
[----:B------:R-:W1:Y:S08]  /*0240*/  F2F.F64.F32 R16, R16 ;  /* 0x0000001000107310 */ /* 0x000e700000201800 */
[----:B------:R-:W2:Y:S01]  /*0250*/  F2F.F64.F32 R24, R25 ;  /* 0x0000001900187310 */ /* 0x000ea20000201800 */
[----:B0-----:R-:W-:-:S02]  /*0260*/  DADD R8, R18, R8 ;  /* 0x0000000012087229 */ /* 0x001fc40000000008 */
[----:B-1----:R-:W-:Y:S02]  /*0270*/  DADD R10, R16, R10 ;  /* 0x00000000100a7229 */ /* 0x002fe4000000000a */
[----:B--2---:R-:W-:Y:S01]  /*0280*/  DADD R6, R24, R6 ;  /* 0x0000000018067229 */ /* 0x004fe20000000006 */
[----:B------:R-:W-:Y:S10]  /*0290*/  @!P0 BRA `(.L_x_3) ;  /* 0xfffffffc00b88947 */ /* 0x000ff4000383ffff */
[----:B------:R-:W-:Y:S05]  /*02a0*/  BSYNC.RECONVERGENT B1 ;  /* 0x0000000000017941 */ /* 0x000fea0003800200 */
.L_x_2:
[----:B------:R0:W1:Y:S08]  /*02b0*/  F2F.F32.F64 R10, R10 ;  /* 0x0000000a000a7310 */ /* 0x0000700000301000 */
[----:B------:R0:W2:Y:S08]  /*02c0*/  F2F.F32.F64 R8, R8 ;  /* 0x0000000800087310 */ /* 0x0000b00000301000 */
[----:B-1----:R0:W3:Y:S02]  /*02d0*/  F2F.F32.F64 R6, R6 ;  /* 0x0000000600067310 */ /* 0x0020e40000301000 */
.L_x_1:
[----:B------:R-:W-:Y:S05]  /*02e0*/  BSYNC.RECONVERGENT B0 ;  /* 0x0000000000007941 */ /* 0x000fea0003800200 */
.L_x_0:
[----:B------:R-:W1:Y:S01]  /*02f0*/  S2UR UR7, SR_CgaCtaId ;  /* 0x00000000000779c3 */ /* 0x000e620000008800 */
[----:B------:R-:W-:Y:S01]  /*0300*/  UMOV UR4, 0x400 ;  /* 0x0000040000047882 */ /* 0x000fe20000000000 */
[----:B------:R-:W-:Y:S01]  /*0310*/  ISETP.GE.U32.AND P0, PT, R12, 0x2, PT ;  /* 0x000000020c00780c */ /* 0x000fe20003f06070 */
[----:B------:R-:W-:Y:S02]  /*0320*/  UIADD3 UR5, UPT, UPT, UR4, 0x400, URZ ;  /* 0x0000040004057890 */ /* 0x000fe4000fffe0ff */
[----:B------:R-:W-:Y:S02]  /*0330*/  UIADD3 UR6, UPT, UPT, UR4, 0x800, URZ ;  /* 0x0000080004067890 */ /* 0x000fe4000fffe0ff */
[----:B-1----:R-:W-:Y:S02]  /*0340*/  ULEA UR4, UR7, UR4, 0x18 ;  /* 0x0000000407047291 */ /* 0x002fe4000f8ec0ff */
[----:B------:R-:W-:Y:S02]  /*0350*/  ULEA UR5, UR7, UR5, 0x18 ;  /* 0x0000000507057291 */ /* 0x000fe4000f8ec0ff */
[----:B------:R-:W-:-:S02]  /*0360*/  ULEA UR6, UR7, UR6, 0x18 ;  /* 0x0000000607067291 */ /* 0x000fc4000f8ec0ff */
[C---:B------:R-:W-:Y:S02]  /*0370*/  LEA R3, R0.reuse, UR4, 0x2 ;  /* 0x0000000400037c11 */ /* 0x040fe4000f8e10ff */
[C---:B------:R-:W-:Y:S02]  /*0380*/  LEA R5, R0.reuse, UR5, 0x2 ;  /* 0x0000000500057c11 */ /* 0x040fe4000f8e10ff */
[----:B0-----:R-:W-:Y:S01]  /*0390*/  LEA R7, R0, UR6, 0x2 ;  /* 0x0000000600077c11 */ /* 0x001fe2000f8e10ff */
[----:B------:R0:W-:Y:S04]  /*03a0*/  STS [R3], R10 ;  /* 0x0000000a03007388 */ /* 0x0001e80000000800 */
[----:B--2---:R0:W-:Y:S04]  /*03b0*/  STS [R5], R8 ;  /* 0x0000000805007388 */ /* 0x0041e80000000800 */
[----:B---3--:R0:W-:Y:S01]  /*03c0*/  STS [R7], R6 ;  /* 0x0000000607007388 */ /* 0x0081e20000000800 */
[----:B------:R-:W-:Y:S06]  /*03d0*/  BAR.SYNC.DEFER_BLOCKING 0x0 ;  /* 0x0000000000007b1d */ /* 0x000fec0000010000 */
[----:B------:R-:W-:Y:S05]  /*03e0*/  @!P0 BRA `(.L_x_4) ;  /* 0x0000000000608947 */ /* 0x000fea0003800000 */
.L_x_7:
[----:B------:R-:W-:Y:S01]  /*03f0*/  SHF.R.U32.HI R14, RZ, 0x1, R12 ;  /* 0x00000001ff0e7819 */ /* 0x000fe2000001160c */
[----:B------:R-:W-:Y:S03]  /*0400*/  BSSY.RECONVERGENT B0, `(.L_x_5) ;  /* 0x0000012000007945 */ /* 0x000fe60003800200 */
[----:B------:R-:W-:-:S13]  /*0410*/  ISETP.GE.U32.AND P0, PT, R0, R14, PT ;  /* 0x0000000e0000720c */ /* 0x000fda0003f06070 */
[----:B-1----:R-:W-:Y:S05]  /*0420*/  @P0 BRA `(.L_x_6) ;  /* 0x00000000003c0947 */ /* 0x002fea0003800000 */
[C---:B------:R-:W-:Y:S01]  /*0430*/  LEA R2, R14.reuse, R3, 0x2 ;  /* 0x000000030e027211 */ /* 0x040fe200078e10ff */
[----:B------:R-:W-:Y:S01]  /*0440*/  LDS R9, [R3] ;  /* 0x0000000003097984 */ /* 0x000fe20000000800 */
[----:B0-----:R-:W-:-:S04]  /*0450*/  LEA R6, R14, R5, 0x2 ;  /* 0x000000050e067211 */ /* 0x001fc800078e10ff */
[----:B------:R-:W0:Y:S02]  /*0460*/  LDS R2, [R2] ;  /* 0x0000000002027984 */ /* 0x000e240000000800 */
[----:B0-----:R-:W-:-:S05]  /*0470*/  FADD R4, R2, R9 ;  /* 0x0000000902047221 */ /* 0x001fca0000000000 */
[----:B------:R-:W-:Y:S04]  /*0480*/  STS [R3], R4 ;  /* 0x0000000403007388 */ /* 0x000fe80000000800 */
[----:B------:R-:W-:Y:S04]  /*0490*/  LDS R6, [R6] ;  /* 0x0000000006067984 */ /* 0x000fe80000000800 */
[----:B------:R-:W0:Y:S02]  /*04a0*/  LDS R9, [R5] ;  /* 0x0000000005097984 */ /* 0x000e240000000800 */
[----:B0-----:R-:W-:Y:S01]  /*04b0*/  FADD R8, R6, R9 ;  /* 0x0000000906087221 */ /* 0x001fe20000000000 */
[----:B------:R-:W-:-:S04]  /*04c0*/  IMAD R9, R14, 0x4, R7 ;  /* 0x000000040e097824 */ /* 0x000fc800078e0207 */
[----:B------:R-:W-:Y:S04]  /*04d0*/  STS [R5], R8 ;  /* 0x0000000805007388 */ /* 0x000fe80000000800 */
[----:B------:R-:W-:Y:S04]  /*04e0*/  LDS R9, [R9] ;  /* 0x0000000009097984 */ /* 0x000fe80000000800 */
[----:B------:R-:W0:Y:S02]  /*04f0*/  LDS R10, [R7] ;  /* 0x00000000070a7984 */ /* 0x000e240000000800 */
[----:B0-----:R-:W-:-:S05]  /*0500*/  FADD R10, R9, R10 ;  /* 0x0000000a090a7221 */ /* 0x001fca0000000000 */
[----:B------:R1:W-:Y:S02]  /*0510*/  STS [R7], R10 ;  /* 0x0000000a07007388 */ /* 0x0003e40000000800 */
.L_x_6:
[----:B------:R-:W-:Y:S05]  /*0520*/  BSYNC.RECONVERGENT B0 ;  /* 0x0000000000007941 */ /* 0x000fea0003800200 */
.L_x_5:
[----:B------:R-:W-:Y:S01]  /*0530*/  BAR.SYNC.DEFER_BLOCKING 0x0 ;  /* 0x0000000000007b1d */ /* 0x000fe20000010000 */
[----:B------:R-:W-:Y:S02]  /*0540*/  ISETP.GT.U32.AND P0, PT, R12, 0x3, PT ;  /* 0x000000030c00780c */ /* 0x000fe40003f04070 */
[----:B------:R-:W-:-:S11]  /*0550*/  MOV R12, R14 ;  /* 0x0000000e000c7202 */ /* 0x000fd60000000f00 */
[----:B------:R-:W-:Y:S05]  /*0560*/  @P0 BRA `(.L_x_7) ;  /* 0xfffffffc00a00947 */ /* 0x000fea000383ffff */
.L_x_4:
[----:B------:R-:W-:-:S13]  /*0570*/  ISETP.NE.AND P0, PT, R0, RZ, PT ;  /* 0x000000ff0000720c */ /* 0x000fda0003f05270 */
[----:B------:R-:W-:Y:S05]  /*0580*/  @P0 EXIT ;  /* 0x000000000000094d */ /* 0x000fea0003800000 */
[----:B------:R-:W2:Y:S01]  /*0590*/  S2UR UR5, SR_CgaCtaId ;  /* 0x00000000000579c3 */ /* 0x000ea20000008800 */
[----:B------:R-:W-:Y:S02]  /*05a0*/  UMOV UR4, 0x400 ;  /* 0x0000040000047882 */ /* 0x000fe40000000000 */
[----:B--2---:R-:W-:-:S09]  /*05b0*/  ULEA UR4, UR5, UR4, 0x18 ;  /* 0x0000000405047291 */ /* 0x004fd2000f8ec0ff */
[----:B------:R-:W-:Y:S04]  /*05c0*/  LDS R0, [UR4] ;  /* 0x00000004ff007984 */ /* 0x000fe80008000800 */
[----:B0-----:R-:W0:Y:S02]  /*05d0*/  LDS R3, [UR4+0x400] ;  /* 0x00040004ff037984 */ /* 0x001e240008000800 */
[----:B0-----:R-:W-:-:S04]  /*05e0*/  FMUL R0, R0, R3 ;  /* 0x0000000300007220 */ /* 0x001fc80000400000 */
[----:B------:R0:W2:Y:S01]  /*05f0*/  MUFU.RSQ R3, R0 ;  /* 0x0000000000037308 */ /* 0x0000a20000001400 */
[----:B------:R-:W-:-:S04]  /*0600*/  IADD3 R2, PT, PT, R0, -0xd000000, RZ ;  /* 0xf300000000027810 */ /* 0x000fc80007ffe0ff */
[----:B------:R-:W-:-:S13]  /*0610*/  ISETP.GT.U32.AND P0, PT, R2, 0x727fffff, PT ;  /* 0x727fffff0200780c */ /* 0x000fda0003f04070 */
[----:B0-2---:R-:W-:Y:S05]  /*0620*/  @!P0 BRA `(.L_x_8) ;  /* 0x00000000000c8947 */ /* 0x005fea0003800000 */
[----:B------:R-:W-:-:S07]  /*0630*/  MOV R4, 0x650 ;  /* 0x0000065000047802 */ /* 0x000fce0000000f00 */
[----:B-1----:R-:W-:Y:S05]  /*0640*/  CALL.REL.NOINC `($__internal_0_$__cuda_sm20_sqrt_rn_f32_slowpath) ;  /* 0x0000000000387944 */ /* 0x002fea0003c00000 */
[----:B------:R-:W-:Y:S05]  /*0650*/  BRA `(.L_x_9) ;  /* 0x0000000000107947 */ /* 0x000fea0003800000 */
.L_x_8:
[----:B-1----:R-:W-:Y:S01]  /*0660*/  FMUL.FTZ R7, R0, R3 ;  /* 0x0000000300077220 */ /* 0x002fe20000410000 */
[----:B------:R-:W-:-:S03]  /*0670*/  FMUL.FTZ R3, R3, 0.5 ;  /* 0x3f00000003037820 */ /* 0x000fc60000410000 */
[----:B------:R-:W-:-:S04]  /*0680*/  FFMA R0, -R7, R7, R0 ;  /* 0x0000000707007223 */ /* 0x000fc80000000100 */
[----:B------:R-:W-:-:S07]  /*0690*/  FFMA R7, R0, R3, R7 ;  /* 0x0000000300077223 */ /* 0x000fce0000000007 */
.L_x_9:
[----:B------:R-:W0:Y:S01]  /*06a0*/  S2UR UR5, SR_CgaCtaId ;  /* 0x00000000000579c3 */ /* 0x000e220000008800 */
[----:B------:R-:W-:-:S07]  /*06b0*/  UMOV UR4, 0x400 ;  /* 0x0000040000047882 */ /* 0x000fce0000000000 */
[----:B------:R-:W1:Y:S08]  /*06c0*/  LDC.64 R2, c[0x0][0x398] ;  /* 0x0000e600ff027b82 */ /* 0x000e700000000a00 */
[----:B------:R-:W2:Y:S01]  /*06d0*/  LDC.64 R4, c[0x0][0x390] ;  /* 0x0000e400ff047b82 */ /* 0x000ea20000000a00 */
[----:B0-----:R-:W-:Y:S01]  /*06e0*/  ULEA UR4, UR5, UR4, 0x18 ;  /* 0x0000000405047291 */ /* 0x001fe2000f8ec0ff */
[----:B-1----:R-:W-:Y:S08]  /*06f0*/  REDG.E.ADD.F32.FTZ.RN.STRONG.GPU desc[UR8][R2.64], R7 ;  /* 0x00000007020079a6 */ /* 0x002ff0000c12f308 */
[----:B------:R-:W2:Y:S04]  /*0700*/  LDS R9, [UR4+0x800] ;  /* 0x00080004ff097984 */ /* 0x000ea80008000800 */
[----:B--2---:R-:W-:Y:S01]  /*0710*/  REDG.E.ADD.F32.FTZ.RN.STRONG.GPU desc[UR8][R4.64], R9 ;  /* 0x00000009040079a6 */ /* 0x004fe2000c12f308 */
[----:B------:R-:W-:Y:S05]  /*0720*/  EXIT ;  /* 0x000000000000794d */ /* 0x000fea0003800000 */
        .weak           $__internal_0_$__cuda_sm20_sqrt_rn_f32_slowpath
        .type           $__internal_0_$__cuda_sm20_sqrt_rn_f32_slowpath,@function
        .size           $__internal_0_$__cuda_sm20_sqrt_rn_f32_slowpath,(.L_x_12 - $__internal_0_$__cuda_sm20_sqrt_rn_f32_slowpath)
$__internal_0_$__cuda_sm20_sqrt_rn_f32_slowpath:
[----:B------:R-:W-:-:S13]  /*0730*/  LOP3.LUT P0, RZ, R0, 0x7fffffff, RZ, 0xc0, !PT ;  /* 0x7fffffff00ff7812 */ /* 0x000fda000780c0ff */
[----:B------:R-:W-:Y:S01]  /*0740*/  @!P0 IMAD.MOV.U32 R2, RZ, RZ, R0 ;  /* 0x000000ffff028224 */ /* 0x000fe200078e0000 */
[----:B------:R-:W-:Y:S06]  /*0750*/  @!P0 BRA `(.L_x_10) ;  /* 0x0000000000448947 */ /* 0x000fec0003800000 */
[----:B------:R-:W-:-:S13]  /*0760*/  FSETP.GEU.FTZ.AND P0, PT, R0, RZ, PT ;  /* 0x000000ff0000720b */ /* 0x000fda0003f1e000 */
[----:B------:R-:W-:Y:S01]  /*0770*/  @!P0 MOV R2, 0x7fffffff ;  /* 0x7fffffff00028802 */ /* 0x000fe20000000f00 */
[----:B------:R-:W-:Y:S06]  /*0780*/  @!P0 BRA `(.L_x_10) ;  /* 0x0000000000388947 */ /* 0x000fec0003800000 */
[----:B------:R-:W-:-:S13]  /*0790*/  FSETP.GTU.FTZ.AND P0, PT, |R0|, +INF , PT ;  /* 0x7f8000000000780b */ /* 0x000fda0003f1c200 */
[----:B------:R-:W-:Y:S01]  /*07a0*/  @P0 FADD.FTZ R2, R0, 1 ;  /* 0x3f80000000020421 */ /* 0x000fe20000010000 */
[----:B------:R-:W-:Y:S06]  /*07b0*/  @P0 BRA `(.L_x_10) ;  /* 0x00000000002c0947 */ /* 0x000fec0003800000 */
[----:B------:R-:W-:-:S13]  /*07c0*/  FSETP.NEU.FTZ.AND P0, PT, |R0|, +INF , PT ;  /* 0x7f8000000000780b */ /* 0x000fda0003f1d200 */
[----:B------:R-:W-:Y:S01]  /*07d0*/  @!P0 MOV R2, R0 ;  /* 0x0000000000028202 */ /* 0x000fe20000000f00 */
[----:B------:R-:W-:Y:S06]  /*07e0*/  @!P0 BRA `(.L_x_10) ;  /* 0x0000000000208947 */ /* 0x000fec0003800000 */
[----:B------:R-:W-:-:S04]  /*07f0*/  FFMA R0, R0, 1.84467440737095516160e+19, RZ ;  /* 0x5f80000000007823 */ /* 0x000fc800000000ff */
[----:B------:R-:W0:Y:S02]  /*0800*/  MUFU.RSQ R3, R0 ;  /* 0x0000000000037308 */ /* 0x000e240000001400 */
[----:B0-----:R-:W-:Y:S01]  /*0810*/  FMUL.FTZ R5, R0, R3 ;  /* 0x0000000300057220 */ /* 0x001fe20000410000 */
[----:B------:R-:W-:-:S03]  /*0820*/  FMUL.FTZ R3, R3, 0.5 ;  /* 0x3f00000003037820 */ /* 0x000fc60000410000 */
[----:B------:R-:W-:-:S04]  /*0830*/  FADD.FTZ R2, -R5, -RZ ;  /* 0x800000ff05027221 */ /* 0x000fc80000010100 */
[----:B------:R-:W-:-:S04]  /*0840*/  FFMA R2, R5, R2, R0 ;  /* 0x0000000205027223 */ /* 0x000fc80000000000 */
[----:B------:R-:W-:-:S04]  /*0850*/  FFMA R2, R2, R3, R5 ;  /* 0x0000000302027223 */ /* 0x000fc80000000005 */
[----:B------:R-:W-:-:S07]  /*0860*/  FMUL.FTZ R2, R2, 2.3283064365386962891e-10 ;  /* 0x2f80000002027820 */ /* 0x000fce0000410000 */
.L_x_10:
[----:B------:R-:W-:Y:S02]  /*0870*/  HFMA2 R3, -RZ, RZ, 0, 0 ;  /* 0x00000000ff037431 */ /* 0x000fe400000001ff */
[----:B------:R-:W-:Y:S01]  /*0880*/  IMAD.MOV.U32 R7, RZ, RZ, R2 ;  /* 0x000000ffff077224 */ /* 0x000fe200078e0002 */
[----:B------:R-:W-:-:S04]  /*0890*/  MOV R2, R4 ;  /* 0x0000000400027202 */ /* 0x000fc80000000f00 */
[----:B------:R-:W-:Y:S05]  /*08a0*/  RET.REL.NODEC R2 `(_Z11correlationPfS_S_S_jff) ;  /* 0xfffffff402d47950 */ /* 0x000fea0003c3ffff */
.L_x_11:
[----:B------:R-:W-:-:S00]  /*08b0*/  BRA `(.L_x_11) ;  /* 0xfffffffc00fc7947 */ /* 0x000fc0000383ffff */
[----:B------:R-:W-:-:S00]  /*08c0*/  NOP ;  /* 0x0000000000007918 */ /* 0x000fc00000000000 */
        /* <DEDUP_REMOVED lines=11> */
.L_x_12:


//--------------------- .nv.shared._Z11correlationPfS_S_S_jff --------------------------
	.section	.nv.shared._Z11correlationPfS_S_S_jff,"aw",@nobits
	.sectionflags	@""
	.align	4
.nv.shared._Z11correlationPfS_S_S_jff:
	.zero		4096


//--------------------- .nv.shared.reserved.0     --------------------------
	.section	.nv.shared.reserved.0,"aw",@nobits
	.weak		__nv_reservedSMEM_offset_0_alias
	.size		__nv_reservedSMEM_offset_0_alias, 0, 64
	.other		__nv_reservedSMEM_offset_0_alias,@"STO_CUDA_RESERVED_SHARED STV_DEFAULT"
__nv_reservedSMEM_offset_0_alias:
	.zero		0
	.zero		64


//--------------------- .nv.constant0._Z11correlationPfS_S_S_jff --------------------------
	.section	.nv.constant0._Z11correlationPfS_S_S_jff,"a",@progbits
	.sectionflags	@""
	.align	4
.nv.constant0._Z11correlationPfS_S_S_jff:
	.zero		940


//--------------------- SYMBOLS --------------------------

	.type		.nv.reservedSmem.offset0,@object
	.size		.nv.reservedSmem.offset0,0x4
	.type		.nv.reservedSmem.cap,@object
	.size		.nv.reservedSmem.cap,0x4
